	.headerflags	@"EF_CUDA_TEXMODE_UNIFIED EF_CUDA_64BIT_ADDRESS EF_CUDA_ACCELERATORS EF_CUDA_SM90 EF_CUDA_VIRTUAL_SM(EF_CUDA_SM90)"
	.elftype	@"ET_EXEC"


//--------------------- .nv.info                  --------------------------
	.section	.nv.info,"",@"SHT_CUDA_INFO"
	.align	4


	//----- nvinfo : EIATTR_REGCOUNT
	.align		4
        /*0000*/ 	.byte	0x04, 0x2f
        /*0002*/ 	.short	(.L_1 - .L_0)
	.align		4
.L_0:
        /*0004*/ 	.word	index@(triton_poi_fused_clone_mul_2)
        /*0008*/ 	.word	0x00000013


	//----- nvinfo : EIATTR_MIN_STACK_SIZE
	.align		4
.L_1:
        /*000c*/ 	.byte	0x04, 0x12
        /*000e*/ 	.short	(.L_3 - .L_2)
	.align		4
.L_2:
        /*0010*/ 	.word	index@(triton_poi_fused_clone_mul_2)
        /*0014*/ 	.word	0x00000000


	//----- nvinfo : EIATTR_FRAME_SIZE
	.align		4
.L_3:
        /*0018*/ 	.byte	0x04, 0x11
        /*001a*/ 	.short	(.L_5 - .L_4)
	.align		4
.L_4:
        /*001c*/ 	.word	index@(triton_poi_fused_clone_mul_2)
        /*0020*/ 	.word	0x00000000


	//----- nvinfo : EIATTR_MIN_STACK_SIZE
	.align		4
.L_5:
        /*0024*/ 	.byte	0x04, 0x12
        /*0026*/ 	.short	(.L_7 - .L_6)
	.align		4
.L_6:
        /*0028*/ 	.word	index@(triton_poi_fused_clone_mul_2)
        /*002c*/ 	.word	0x00000000
.L_7:


//--------------------- .nv.info.triton_poi_fused_clone_mul_2 --------------------------
	.section	.nv.info.triton_poi_fused_clone_mul_2,"",@"SHT_CUDA_INFO"
	.sectionflags	@""
	.align	4


	//----- nvinfo : EIATTR_CUDA_API_VERSION
	.align		4
        /*0000*/ 	.byte	0x04, 0x37
        /*0002*/ 	.short	(.L_9 - .L_8)
.L_8:
        /*0004*/ 	.word	0x0000007c


	//----- nvinfo : EIATTR_KPARAM_INFO
	.align		4
.L_9:
        /*0008*/ 	.byte	0x04, 0x17
        /*000a*/ 	.short	(.L_11 - .L_10)
.L_10:
        /*000c*/ 	.word	0x00000000
        /*0010*/ 	.short	0x0004
        /*0012*/ 	.short	0x001c
        /*0014*/ 	.byte	0x00, 0xf0, 0x11, 0x00


	//----- nvinfo : EIATTR_KPARAM_INFO
	.align		4
.L_11:
        /*0018*/ 	.byte	0x04, 0x17
        /*001a*/ 	.short	(.L_13 - .L_12)
.L_12:
        /*001c*/ 	.word	0x00000000
        /*0020*/ 	.short	0x0003
        /*0022*/ 	.short	0x0018
        /*0024*/ 	.byte	0x00, 0xf0, 0x11, 0x00


	//----- nvinfo : EIATTR_KPARAM_INFO
	.align		4
.L_13:
        /*0028*/ 	.byte	0x04, 0x17
        /*002a*/ 	.short	(.L_15 - .L_14)
.L_14:
        /*002c*/ 	.word	0x00000000
        /*0030*/ 	.short	0x0002
        /*0032*/ 	.short	0x0010
        /*0034*/ 	.byte	0x00, 0xf4, 0x21, 0x00


	//----- nvinfo : EIATTR_KPARAM_INFO
	.align		4
.L_15:
        /*0038*/ 	.byte	0x04, 0x17
        /*003a*/ 	.short	(.L_17 - .L_16)
.L_16:
        /*003c*/ 	.word	0x00000000
        /*0040*/ 	.short	0x0001
        /*0042*/ 	.short	0x0008
        /*0044*/ 	.byte	0x00, 0xf4, 0x21, 0x00


	//----- nvinfo : EIATTR_KPARAM_INFO
	.align		4
.L_17:
        /*0048*/ 	.byte	0x04, 0x17
        /*004a*/ 	.short	(.L_19 - .L_18)
.L_18:
        /*004c*/ 	.word	0x00000000
        /*0050*/ 	.short	0x0000
        /*0052*/ 	.short	0x0000
        /*0054*/ 	.byte	0x00, 0xf4, 0x21, 0x00


	//----- nvinfo : EIATTR_SPARSE_MMA_MASK
	.align		4
.L_19:
        /*0058*/ 	.byte	0x03, 0x50
        /*005a*/ 	.short	0x0000


	//----- nvinfo : EIATTR_MAXREG_COUNT
	.align		4
        /*005c*/ 	.byte	0x03, 0x1b
        /*005e*/ 	.short	0x00ff


	//----- nvinfo : EIATTR_EXIT_INSTR_OFFSETS
	.align		4
        /*0060*/ 	.byte	0x04, 0x1c
        /*0062*/ 	.short	(.L_21 - .L_20)


	//   ....[0]....
.L_20:
        /*0064*/ 	.word	0x00000350


	//   ....[1]....
        /*0068*/ 	.word	0x000003c0


	//----- nvinfo : EIATTR_REQNTID
	.align		4
.L_21:
        /*006c*/ 	.byte	0x04, 0x10
        /*006e*/ 	.short	(.L_23 - .L_22)
.L_22:
        /*0070*/ 	.word	0x00000020
        /*0074*/ 	.word	0x00000001
        /*0078*/ 	.word	0x00000001


	//----- nvinfo : EIATTR_CBANK_PARAM_SIZE
	.align		4
.L_23:
        /*007c*/ 	.byte	0x03, 0x19
        /*007e*/ 	.short	0x0020


	//----- nvinfo : EIATTR_PARAM_CBANK
	.align		4
        /*0080*/ 	.byte	0x04, 0x0a
        /*0082*/ 	.short	(.L_25 - .L_24)
	.align		4
.L_24:
        /*0084*/ 	.word	index@(.nv.constant0.triton_poi_fused_clone_mul_2)
        /*0088*/ 	.short	0x0210
        /*008a*/ 	.short	0x0020


	//----- nvinfo : EIATTR_SW_WAR
	.align		4
.L_25:
        /*008c*/ 	.byte	0x04, 0x36
        /*008e*/ 	.short	(.L_27 - .L_26)
.L_26:
        /*0090*/ 	.word	0x00000008
.L_27:


//--------------------- .nv.callgraph             --------------------------
	.section	.nv.callgraph,"",@"SHT_CUDA_CALLGRAPH"
	.align	4
	.sectionentsize	8
	.align		4
        /*0000*/ 	.word	0x00000000
	.align		4
        /*0004*/ 	.word	0xffffffff
	.align		4
        /*0008*/ 	.word	0x00000000
	.align		4
        /*000c*/ 	.word	0xfffffffe
	.align		4
        /*0010*/ 	.word	0x00000000
	.align		4
        /*0014*/ 	.word	0xfffffffd
	.align		4
        /*0018*/ 	.word	0x00000000
	.align		4
        /*001c*/ 	.word	0xfffffffc


//--------------------- .text.triton_poi_fused_clone_mul_2 --------------------------
	.section	.text.triton_poi_fused_clone_mul_2,"ax",@progbits
	.sectionflags	@"SHF_BARRIERS=1"
	.align	128
        .global         triton_poi_fused_clone_mul_2
        .type           triton_poi_fused_clone_mul_2,@function
        .size           triton_poi_fused_clone_mul_2,(.L_x_1 - triton_poi_fused_clone_mul_2)
        .other          triton_poi_fused_clone_mul_2,@"STO_CUDA_ENTRY STV_DEFAULT"
triton_poi_fused_clone_mul_2:
.text.triton_poi_fused_clone_mul_2:
[----:B------:R-:W0:Y:S02]  /*0000*/  LDC R1, c[0x0][0x28] ;  /* 0x00000a00ff017b82 */ /* 0x000e240000000800 */
[----:B------:R-:W1:Y:S01]  /*0010*/  S2R R0, SR_CTAID.Y ;  /* 0x0000000000007919 */ /* 0x000e620000002600 */
[----:B------:R-:W2:Y:S01]  /*0020*/  LDC.64 R2, c[0x0][0x210] ;  /* 0x00008400ff027b82 */ /* 0x000ea20000000a00 */
[----:B------:R-:W-:Y:S01]  /*0030*/  ULDC.64 UR6, c[0x0][0x208] ;  /* 0x0000820000067ab9 */ /* 0x000fe20000000a00 */
[----:B------:R-:W3:Y:S01]  /*0040*/  S2R R16, SR_TID.X ;  /* 0x0000000000107919 */ /* 0x000ee20000002100 */
[----:B------:R-:W4:Y:S05]  /*0050*/  S2R R8, SR_CTAID.X ;  /* 0x0000000000087919 */ /* 0x000f2a0000002500 */
[----:B------:R-:W5:Y:S01]  /*0060*/  LDC.64 R4, c[0x0][0x218] ;  /* 0x00008600ff047b82 */ /* 0x000f620000000a00 */
[----:B-1----:R-:W-:-:S02]  /*0070*/  IMAD.SHL.U32 R0, R0, 0x10, RZ ;  /* 0x0000001000007824 */ /* 0x002fc400078e00ff */
[----:B---3--:R-:W-:Y:S01]  /*0080*/  IMAD.SHL.U32 R7, R16, 0x2, RZ ;  /* 0x0000000210077824 */ /* 0x008fe200078e00ff */
[----:B------:R-:W-:Y:S01]  /*0090*/  SHF.R.U32.HI R11, RZ, 0x3, R16 ;  /* 0x00000003ff0b7819 */ /* 0x000fe20000011610 */
[----:B----4-:R-:W-:-:S03]  /*00a0*/  IMAD.SHL.U32 R8, R8, 0x4, RZ ;  /* 0x0000000408087824 */ /* 0x010fc600078e00ff */
[----:B------:R-:W-:Y:S02]  /*00b0*/  LOP3.LUT R6, R0, 0xe, R7, 0xf8, !PT ;  /* 0x0000000e00067812 */ /* 0x000fe400078ef807 */
[----:B------:R-:W-:Y:S02]  /*00c0*/  SGXT.U32 R11, R11, 0x2 ;  /* 0x000000020b0b781a */ /* 0x000fe40000000000 */
[----:B------:R-:W-:Y:S02]  /*00d0*/  SHF.R.S32.HI R9, RZ, 0x1f, R6 ;  /* 0x0000001fff097819 */ /* 0x000fe40000011406 */
[----:B------:R-:W-:Y:S02]  /*00e0*/  ISETP.GE.AND P1, PT, R6, 0x10, PT ;  /* 0x000000100600780c */ /* 0x000fe40003f26270 */
[----:B------:R-:W-:Y:S02]  /*00f0*/  LEA.HI R10, R9, R6, RZ, 0x2 ;  /* 0x00000006090a7211 */ /* 0x000fe400078f10ff */
[----:B------:R-:W-:-:S02]  /*0100*/  LOP3.LUT R9, R8, R11, RZ, 0xfc, !PT ;  /* 0x0000000b08097212 */ /* 0x000fc400078efcff */
[C---:B------:R-:W-:Y:S01]  /*0110*/  LOP3.LUT R13, R10.reuse, 0xfffffffc, RZ, 0xc0, !PT ;  /* 0xfffffffc0a0d7812 */ /* 0x040fe200078ec0ff */
[----:B------:R-:W-:Y:S01]  /*0120*/  IMAD.SHL.U32 R10, R10, 0x4, RZ ;  /* 0x000000040a0a7824 */ /* 0x000fe200078e00ff */
[----:B------:R-:W-:-:S03]  /*0130*/  ISETP.GE.AND P0, PT, R9, 0x4, PT ;  /* 0x000000040900780c */ /* 0x000fc60003f06270 */
[----:B------:R-:W-:Y:S01]  /*0140*/  IMAD.IADD R13, R6, 0x1, -R13 ;  /* 0x00000001060d7824 */ /* 0x000fe200078e0a0d */
[----:B------:R-:W-:Y:S02]  /*0150*/  LOP3.LUT R15, R10, 0xfffffff0, RZ, 0xc0, !PT ;  /* 0xfffffff00a0f7812 */ /* 0x000fe400078ec0ff */
[----:B------:R-:W-:Y:S01]  /*0160*/  ISETP.LT.AND P0, PT, R6, 0x10, !P0 ;  /* 0x000000100600780c */ /* 0x000fe20004701270 */
[----:B------:R-:W-:Y:S02]  /*0170*/  IMAD R10, R9, 0x4, R13 ;  /* 0x00000004090a7824 */ /* 0x000fe400078e020d */
[----:B-----5:R-:W-:Y:S01]  /*0180*/  IMAD.WIDE R4, R13, 0x4, R4 ;  /* 0x000000040d047825 */ /* 0x020fe200078e0204 */
[----:B------:R-:W-:-:S03]  /*0190*/  CS2R R12, SRZ ;  /* 0x00000000000c7805 */ /* 0x000fc6000001ff00 */
[----:B------:R-:W-:-:S04]  /*01a0*/  IMAD.IADD R15, R10, 0x1, R15 ;  /* 0x000000010a0f7824 */ /* 0x000fc800078e020f */
[----:B--2---:R-:W-:Y:S01]  /*01b0*/  IMAD.WIDE R2, R15, 0x4, R2 ;  /* 0x000000040f027825 */ /* 0x004fe200078e0202 */
[----:B------:R-:W-:-:S04]  /*01c0*/  CS2R R14, SRZ ;  /* 0x00000000000e7805 */ /* 0x000fc8000001ff00 */
[----:B------:R-:W2:Y:S04]  /*01d0*/  @P0 LDG.E.EL.64 R12, desc[UR6][R2.64] ;  /* 0x00000006020c0981 */ /* 0x000ea8000c2e1b00 */
[----:B------:R-:W2:Y:S01]  /*01e0*/  @!P1 LDG.E.EL.64 R14, desc[UR6][R4.64] ;  /* 0x00000006040e9981 */ /* 0x000ea2000c2e1b00 */
[----:B------:R-:W1:Y:S01]  /*01f0*/  S2UR UR5, SR_CgaCtaId ;  /* 0x00000000000579c3 */ /* 0x000e620000008800 */
[----:B------:R-:W-:Y:S01]  /*0200*/  IMAD.SHL.U32 R6, R16, 0x8, RZ ;  /* 0x0000000810067824 */ /* 0x000fe200078e00ff */
[----:B------:R-:W-:-:S04]  /*0210*/  UMOV UR4, 0x400 ;  /* 0x0000040000047882 */ /* 0x000fc80000000000 */
[----:B------:R-:W-:Y:S02]  /*0220*/  LOP3.LUT R10, R6, 0x38, RZ, 0xc0, !PT ;  /* 0x00000038060a7812 */ /* 0x000fe400078ec0ff */
[----:B------:R-:W-:Y:S01]  /*0230*/  LOP3.LUT R11, R11, 0x38, R6, 0xf8, !PT ;  /* 0x000000380b0b7812 */ /* 0x000fe200078ef806 */
[----:B-1----:R-:W-:-:S06]  /*0240*/  UPRMT UR4, UR5, 0x654, UR4 ;  /* 0x0000065405047896 */ /* 0x002fcc0008000004 */
[----:B------:R-:W-:-:S04]  /*0250*/  VIADD R10, R10, UR4 ;  /* 0x000000040a0a7c36 */ /* 0x000fc80008000000 */
[----:B------:R-:W-:Y:S01]  /*0260*/  IMAD R10, R11, 0x4, R10 ;  /* 0x000000040b0a7824 */ /* 0x000fe200078e020a */
[----:B------:R-:W-:Y:S02]  /*0270*/  SHF.R.U32.HI R9, RZ, 0x1, R16 ;  /* 0x00000001ff097819 */ /* 0x000fe40000011610 */
[----:B------:R-:W-:Y:S02]  /*0280*/  LOP3.LUT R8, R8, 0x2, R7, 0xf8, !PT ;  /* 0x0000000208087812 */ /* 0x000fe400078ef807 */
[----:B------:R-:W-:Y:S02]  /*0290*/  SGXT.U32 R9, R9, 0x4 ;  /* 0x000000040909781a */ /* 0x000fe40000000000 */
[----:B------:R-:W-:Y:S02]  /*02a0*/  ISETP.GE.AND P0, PT, R8, 0x4, PT ;  /* 0x000000040800780c */ /* 0x000fe40003f06270 */
[----:B------:R-:W-:-:S04]  /*02b0*/  LOP3.LUT R9, R0, R9, RZ, 0xfc, !PT ;  /* 0x0000000900097212 */ /* 0x000fc800078efcff */
[----:B------:R-:W-:Y:S02]  /*02c0*/  ISETP.LT.AND P0, PT, R9, 0x10, !P0 ;  /* 0x000000100900780c */ /* 0x000fe40004701270 */
[----:B------:R-:W-:Y:S02]  /*02d0*/  LOP3.LUT R7, R7, 0x3c, RZ, 0xc0, !PT ;  /* 0x0000003c07077812 */ /* 0x000fe400078ec0ff */
[----:B------:R-:W-:-:S04]  /*02e0*/  LOP3.LUT R6, R6, 0xf8, RZ, 0xc0, !PT ;  /* 0x000000f806067812 */ /* 0x000fc800078ec0ff */
[----:B------:R-:W-:Y:S01]  /*02f0*/  IADD3 R6, R6, UR4, R7 ;  /* 0x0000000406067c10 */ /* 0x000fe2000fffe007 */
[----:B--2---:R-:W-:Y:S01]  /*0300*/  FADD R12, R14, R12 ;  /* 0x0000000c0e0c7221 */ /* 0x004fe20000000000 */
[----:B------:R-:W-:-:S04]  /*0310*/  FADD R13, R15, R13 ;  /* 0x0000000d0f0d7221 */ /* 0x000fc80000000000 */
[----:B------:R1:W-:Y:S04]  /*0320*/  STS [R10], R12 ;  /* 0x0000000c0a007388 */ /* 0x0003e80000000800 */
[----:B------:R1:W-:Y:S01]  /*0330*/  STS [R10+0x14], R13 ;  /* 0x0000140d0a007388 */ /* 0x0003e20000000800 */
[----:B------:R-:W-:Y:S06]  /*0340*/  BAR.SYNC.DEFER_BLOCKING 0x0 ;  /* 0x0000000000007b1d */ /* 0x000fec0000010000 */
[----:B-1----:R-:W-:Y:S05]  /*0350*/  @!P0 EXIT ;  /* 0x000000000000894d */ /* 0x002fea0003800000 */
[----:B------:R-:W-:Y:S01]  /*0360*/  LDS R4, [R6] ;  /* 0x0000000006047984 */ /* 0x000fe20000000800 */
[----:B------:R-:W0:Y:S01]  /*0370*/  LDC.64 R2, c[0x0][0x220] ;  /* 0x00008800ff027b82 */ /* 0x000e220000000a00 */
[----:B------:R-:W-:Y:S02]  /*0380*/  IMAD R9, R9, 0x4, R8 ;  /* 0x0000000409097824 */ /* 0x000fe400078e0208 */
[----:B------:R-:W1:Y:S02]  /*0390*/  LDS R5, [R6+0x4] ;  /* 0x0000040006057984 */ /* 0x000e640000000800 */
[----:B0-----:R-:W-:-:S05]  /*03a0*/  IMAD.WIDE R2, R9, 0x4, R2 ;  /* 0x0000000409027825 */ /* 0x001fca00078e0202 */
[----:B-1----:R-:W-:Y:S01]  /*03b0*/  STG.E.64 desc[UR6][R2.64], R4 ;  /* 0x0000000402007986 */ /* 0x002fe2000c101b06 */
[----:B------:R-:W-:Y:S05]  /*03c0*/  EXIT ;  /* 0x000000000000794d */ /* 0x000fea0003800000 */
.L_x_0:
[----:B------:R-:W-:-:S00]  /*03d0*/  BRA `(.L_x_0) ;  /* 0xfffffffc00fc7947 */ /* 0x000fc0000383ffff */
[----:B------:R-:W-:-:S00]  /*03e0*/  NOP ;  /* 0x0000000000007918 */ /* 0x000fc00000000000 */
        /* <DEDUP_REMOVED lines=9> */
.L_x_1:


//--------------------- .nv.shared.triton_poi_fused_clone_mul_2 --------------------------
	.section	.nv.shared.triton_poi_fused_clone_mul_2,"aw",@nobits
	.sectionflags	@""
	.align	16
	.zero		1024


//--------------------- .nv.constant0.triton_poi_fused_clone_mul_2 --------------------------
	.section	.nv.constant0.triton_poi_fused_clone_mul_2,"a",@progbits
	.sectionflags	@""
	.align	4
.nv.constant0.triton_poi_fused_clone_mul_2:
	.zero		560
